//
// Generated by NVIDIA NVVM Compiler
//
// Compiler Build ID: CL-36424714
// Cuda compilation tools, release 13.0, V13.0.88
// Based on NVVM 20.0.0
//

.version 9.0
.target sm_100
.address_size 64

	// .globl	calcDistance

.visible .entry calcDistance(
	.param .u64 .ptr .align 1 calcDistance_param_0,
	.param .u32 calcDistance_param_1,
	.param .u32 calcDistance_param_2,
	.param .u64 .ptr .align 1 calcDistance_param_3,
	.param .u64 .ptr .align 1 calcDistance_param_4
)
{
	.reg .pred 	%p<11>;
	.reg .b32 	%r<171>;
	.reg .b64 	%rd<40>;

	ld.param.u64 	%rd15, [calcDistance_param_0];
	ld.param.u32 	%r32, [calcDistance_param_1];
	ld.param.u32 	%r33, [calcDistance_param_2];
	ld.param.u64 	%rd16, [calcDistance_param_3];
	ld.param.u64 	%rd17, [calcDistance_param_4];
	mov.u32 	%r34, %tid.x;
	mov.u32 	%r35, %ctaid.x;
	mov.u32 	%r36, %ntid.x;
	mad.lo.s32 	%r1, %r35, %r36, %r34;
	mov.u32 	%r2, %ctaid.y;
	mul.lo.s32 	%r3, %r33, %r2;
	setp.ge.s32 	%p1, %r1, %r33;
	@%p1 bra 	$L__BB0_15;
	setp.lt.s32 	%p2, %r32, 1;
	mov.b32 	%r170, 0;
	@%p2 bra 	$L__BB0_14;
	cvta.to.global.u64 	%rd18, %rd15;
	mul.wide.s32 	%rd19, %r1, 8;
	add.s64 	%rd20, %rd18, %rd19;
	ld.global.u64 	%rd21, [%rd20];
	cvta.to.global.u64 	%rd1, %rd21;
	cvta.to.global.u64 	%rd22, %rd16;
	mul.wide.u32 	%rd23, %r2, 8;
	add.s64 	%rd24, %rd22, %rd23;
	ld.global.u64 	%rd25, [%rd24];
	cvta.to.global.u64 	%rd2, %rd25;
	and.b32  	%r4, %r32, 15;
	setp.lt.u32 	%p3, %r32, 16;
	mov.b32 	%r163, 0;
	mov.u32 	%r170, %r163;
	@%p3 bra 	$L__BB0_5;
	and.b32  	%r163, %r32, 2147483632;
	neg.s32 	%r157, %r163;
	add.s64 	%rd37, %rd1, 32;
	add.s64 	%rd36, %rd2, 32;
	mov.b32 	%r170, 0;
$L__BB0_4:
	.pragma "nounroll";
	ld.global.u32 	%r41, [%rd37+-32];
	ld.global.u32 	%r42, [%rd36+-32];
	sub.s32 	%r43, %r41, %r42;
	mad.lo.s32 	%r44, %r43, %r43, %r170;
	ld.global.u32 	%r45, [%rd37+-28];
	ld.global.u32 	%r46, [%rd36+-28];
	sub.s32 	%r47, %r45, %r46;
	mad.lo.s32 	%r48, %r47, %r47, %r44;
	ld.global.u32 	%r49, [%rd37+-24];
	ld.global.u32 	%r50, [%rd36+-24];
	sub.s32 	%r51, %r49, %r50;
	mad.lo.s32 	%r52, %r51, %r51, %r48;
	ld.global.u32 	%r53, [%rd37+-20];
	ld.global.u32 	%r54, [%rd36+-20];
	sub.s32 	%r55, %r53, %r54;
	mad.lo.s32 	%r56, %r55, %r55, %r52;
	ld.global.u32 	%r57, [%rd37+-16];
	ld.global.u32 	%r58, [%rd36+-16];
	sub.s32 	%r59, %r57, %r58;
	mad.lo.s32 	%r60, %r59, %r59, %r56;
	ld.global.u32 	%r61, [%rd37+-12];
	ld.global.u32 	%r62, [%rd36+-12];
	sub.s32 	%r63, %r61, %r62;
	mad.lo.s32 	%r64, %r63, %r63, %r60;
	ld.global.u32 	%r65, [%rd37+-8];
	ld.global.u32 	%r66, [%rd36+-8];
	sub.s32 	%r67, %r65, %r66;
	mad.lo.s32 	%r68, %r67, %r67, %r64;
	ld.global.u32 	%r69, [%rd37+-4];
	ld.global.u32 	%r70, [%rd36+-4];
	sub.s32 	%r71, %r69, %r70;
	mad.lo.s32 	%r72, %r71, %r71, %r68;
	ld.global.u32 	%r73, [%rd37];
	ld.global.u32 	%r74, [%rd36];
	sub.s32 	%r75, %r73, %r74;
	mad.lo.s32 	%r76, %r75, %r75, %r72;
	ld.global.u32 	%r77, [%rd37+4];
	ld.global.u32 	%r78, [%rd36+4];
	sub.s32 	%r79, %r77, %r78;
	mad.lo.s32 	%r80, %r79, %r79, %r76;
	ld.global.u32 	%r81, [%rd37+8];
	ld.global.u32 	%r82, [%rd36+8];
	sub.s32 	%r83, %r81, %r82;
	mad.lo.s32 	%r84, %r83, %r83, %r80;
	ld.global.u32 	%r85, [%rd37+12];
	ld.global.u32 	%r86, [%rd36+12];
	sub.s32 	%r87, %r85, %r86;
	mad.lo.s32 	%r88, %r87, %r87, %r84;
	ld.global.u32 	%r89, [%rd37+16];
	ld.global.u32 	%r90, [%rd36+16];
	sub.s32 	%r91, %r89, %r90;
	mad.lo.s32 	%r92, %r91, %r91, %r88;
	ld.global.u32 	%r93, [%rd37+20];
	ld.global.u32 	%r94, [%rd36+20];
	sub.s32 	%r95, %r93, %r94;
	mad.lo.s32 	%r96, %r95, %r95, %r92;
	ld.global.u32 	%r97, [%rd37+24];
	ld.global.u32 	%r98, [%rd36+24];
	sub.s32 	%r99, %r97, %r98;
	mad.lo.s32 	%r100, %r99, %r99, %r96;
	ld.global.u32 	%r101, [%rd37+28];
	ld.global.u32 	%r102, [%rd36+28];
	sub.s32 	%r103, %r101, %r102;
	mad.lo.s32 	%r170, %r103, %r103, %r100;
	add.s32 	%r157, %r157, 16;
	add.s64 	%rd37, %rd37, 64;
	add.s64 	%rd36, %rd36, 64;
	setp.ne.s32 	%p4, %r157, 0;
	@%p4 bra 	$L__BB0_4;
$L__BB0_5:
	setp.eq.s32 	%p5, %r4, 0;
	@%p5 bra 	$L__BB0_14;
	and.b32  	%r14, %r32, 7;
	setp.lt.u32 	%p6, %r4, 8;
	@%p6 bra 	$L__BB0_8;
	mul.wide.u32 	%rd26, %r163, 4;
	add.s64 	%rd27, %rd1, %rd26;
	ld.global.u32 	%r105, [%rd27];
	add.s64 	%rd28, %rd2, %rd26;
	ld.global.u32 	%r106, [%rd28];
	sub.s32 	%r107, %r105, %r106;
	mad.lo.s32 	%r108, %r107, %r107, %r170;
	ld.global.u32 	%r109, [%rd27+4];
	ld.global.u32 	%r110, [%rd28+4];
	sub.s32 	%r111, %r109, %r110;
	mad.lo.s32 	%r112, %r111, %r111, %r108;
	ld.global.u32 	%r113, [%rd27+8];
	ld.global.u32 	%r114, [%rd28+8];
	sub.s32 	%r115, %r113, %r114;
	mad.lo.s32 	%r116, %r115, %r115, %r112;
	ld.global.u32 	%r117, [%rd27+12];
	ld.global.u32 	%r118, [%rd28+12];
	sub.s32 	%r119, %r117, %r118;
	mad.lo.s32 	%r120, %r119, %r119, %r116;
	ld.global.u32 	%r121, [%rd27+16];
	ld.global.u32 	%r122, [%rd28+16];
	sub.s32 	%r123, %r121, %r122;
	mad.lo.s32 	%r124, %r123, %r123, %r120;
	ld.global.u32 	%r125, [%rd27+20];
	ld.global.u32 	%r126, [%rd28+20];
	sub.s32 	%r127, %r125, %r126;
	mad.lo.s32 	%r128, %r127, %r127, %r124;
	ld.global.u32 	%r129, [%rd27+24];
	ld.global.u32 	%r130, [%rd28+24];
	sub.s32 	%r131, %r129, %r130;
	mad.lo.s32 	%r132, %r131, %r131, %r128;
	ld.global.u32 	%r133, [%rd27+28];
	ld.global.u32 	%r134, [%rd28+28];
	sub.s32 	%r135, %r133, %r134;
	mad.lo.s32 	%r170, %r135, %r135, %r132;
	add.s32 	%r163, %r163, 8;
$L__BB0_8:
	setp.eq.s32 	%p7, %r14, 0;
	@%p7 bra 	$L__BB0_14;
	and.b32  	%r20, %r32, 3;
	setp.lt.u32 	%p8, %r14, 4;
	@%p8 bra 	$L__BB0_11;
	mul.wide.u32 	%rd29, %r163, 4;
	add.s64 	%rd30, %rd1, %rd29;
	ld.global.u32 	%r137, [%rd30];
	add.s64 	%rd31, %rd2, %rd29;
	ld.global.u32 	%r138, [%rd31];
	sub.s32 	%r139, %r137, %r138;
	mad.lo.s32 	%r140, %r139, %r139, %r170;
	ld.global.u32 	%r141, [%rd30+4];
	ld.global.u32 	%r142, [%rd31+4];
	sub.s32 	%r143, %r141, %r142;
	mad.lo.s32 	%r144, %r143, %r143, %r140;
	ld.global.u32 	%r145, [%rd30+8];
	ld.global.u32 	%r146, [%rd31+8];
	sub.s32 	%r147, %r145, %r146;
	mad.lo.s32 	%r148, %r147, %r147, %r144;
	ld.global.u32 	%r149, [%rd30+12];
	ld.global.u32 	%r150, [%rd31+12];
	sub.s32 	%r151, %r149, %r150;
	mad.lo.s32 	%r170, %r151, %r151, %r148;
	add.s32 	%r163, %r163, 4;
$L__BB0_11:
	setp.eq.s32 	%p9, %r20, 0;
	@%p9 bra 	$L__BB0_14;
	mul.wide.u32 	%rd32, %r163, 4;
	add.s64 	%rd39, %rd2, %rd32;
	add.s64 	%rd38, %rd1, %rd32;
	neg.s32 	%r168, %r20;
$L__BB0_13:
	.pragma "nounroll";
	ld.global.u32 	%r152, [%rd38];
	ld.global.u32 	%r153, [%rd39];
	sub.s32 	%r154, %r152, %r153;
	mad.lo.s32 	%r170, %r154, %r154, %r170;
	add.s64 	%rd39, %rd39, 4;
	add.s64 	%rd38, %rd38, 4;
	add.s32 	%r168, %r168, 1;
	setp.ne.s32 	%p10, %r168, 0;
	@%p10 bra 	$L__BB0_13;
$L__BB0_14:
	add.s32 	%r155, %r3, %r1;
	shl.b32 	%r156, %r155, 1;
	cvta.to.global.u64 	%rd33, %rd17;
	mul.wide.s32 	%rd34, %r156, 4;
	add.s64 	%rd35, %rd33, %rd34;
	st.global.u32 	[%rd35], %r170;
	st.global.u32 	[%rd35+4], %r1;
$L__BB0_15:
	ret;

}


// ===== COMPILED SASS (sm_100) =====

	.target	sm_100

	.elftype	@"ET_EXEC"


//--------------------- .note.nv.tkinfo           --------------------------
	.section	.note.nv.tkinfo,"",@"SHT_NOTE"
	.sectionflags	@"SHF_NOTE_NV_TKINFO"
	.tkinfo
        /*0018*/ 	.word	0x00000002
        /*0030*/ 	.string	""
        /*0030*/ 	.string	"ptxas"
        /*0030*/ 	.string	"Cuda compilation tools, release 13.0, V13.0.88"
        /*0030*/ 	.string	"Build cuda_13.0.r13.0/compiler.36424714_0"
        /*0030*/ 	.string	"-arch sm_100 -m 64 "



//--------------------- .note.nv.cuinfo           --------------------------
	.section	.note.nv.cuinfo,"",@"SHT_NOTE"
	.sectionflags	@"SHF_NOTE_NV_CUINFO"
        /*0018*/ 	.short	0x0002
        /*001a*/ 	.short	0x0064
        /*001c*/ 	.short	0x0082
	.zero		2


//--------------------- .nv.info                  --------------------------
	.section	.nv.info,"",@"SHT_CUDA_INFO"
	.align	4


	//----- nvinfo : EIATTR_REGCOUNT
	.align		4
        /*0000*/ 	.byte	0x04, 0x2f
        /*0002*/ 	.short	(.L_1 - .L_0)
	.align		4
.L_0:
        /*0004*/ 	.word	index@(calcDistance)
        /*0008*/ 	.word	0x00000020


	//----- nvinfo : EIATTR_FRAME_SIZE
	.align		4
.L_1:
        /*000c*/ 	.byte	0x04, 0x11
        /*000e*/ 	.short	(.L_3 - .L_2)
	.align		4
.L_2:
        /*0010*/ 	.word	index@(calcDistance)
        /*0014*/ 	.word	0x00000000


	//----- nvinfo : EIATTR_MIN_STACK_SIZE
	.align		4
.L_3:
        /*0018*/ 	.byte	0x04, 0x12
        /*001a*/ 	.short	(.L_5 - .L_4)
	.align		4
.L_4:
        /*001c*/ 	.word	index@(calcDistance)
        /*0020*/ 	.word	0x00000000
.L_5:


//--------------------- .nv.compat                --------------------------
	.section	.nv.compat,"",@"SHT_CUDA_COMPAT_INFO"
	.align	4
        /*0000*/ 	.byte	0x02, 0x09, 0x00, 0x00, 0x02, 0x02, 0x01, 0x00, 0x02, 0x05, 0x05, 0x00, 0x03, 0x07, 0x01, 0x01
        /*0010*/ 	.byte	0x02, 0x03, 0x00, 0x00, 0x02, 0x06, 0x01, 0x00, 0x04, 0x0b, 0x08, 0x00, 0x09, 0x00, 0x00, 0x00
        /*0020*/ 	.byte	0x00, 0x00, 0x00, 0x00


//--------------------- .nv.info.calcDistance     --------------------------
	.section	.nv.info.calcDistance,"",@"SHT_CUDA_INFO"
	.sectionflags	@""
	.align	4


	//----- nvinfo : EIATTR_CUDA_API_VERSION
	.align		4
        /*0000*/ 	.byte	0x04, 0x37
        /*0002*/ 	.short	(.L_7 - .L_6)
.L_6:
        /*0004*/ 	.word	0x00000082


	//----- nvinfo : EIATTR_KPARAM_INFO
	.align		4
.L_7:
        /*0008*/ 	.byte	0x04, 0x17
        /*000a*/ 	.short	(.L_9 - .L_8)
.L_8:
        /*000c*/ 	.word	0x00000000
        /*0010*/ 	.short	0x0004
        /*0012*/ 	.short	0x0018
        /*0014*/ 	.byte	0x00, 0xf5, 0x21, 0x00


	//----- nvinfo : EIATTR_KPARAM_INFO
	.align		4
.L_9:
        /*0018*/ 	.byte	0x04, 0x17
        /*001a*/ 	.short	(.L_11 - .L_10)
.L_10:
        /*001c*/ 	.word	0x00000000
        /*0020*/ 	.short	0x0003
        /*0022*/ 	.short	0x0010
        /*0024*/ 	.byte	0x00, 0xf5, 0x21, 0x00


	//----- nvinfo : EIATTR_KPARAM_INFO
	.align		4
.L_11:
        /*0028*/ 	.byte	0x04, 0x17
        /*002a*/ 	.short	(.L_13 - .L_12)
.L_12:
        /*002c*/ 	.word	0x00000000
        /*0030*/ 	.short	0x0002
        /*0032*/ 	.short	0x000c
        /*0034*/ 	.byte	0x00, 0xf0, 0x11, 0x00


	//----- nvinfo : EIATTR_KPARAM_INFO
	.align		4
.L_13:
        /*0038*/ 	.byte	0x04, 0x17
        /*003a*/ 	.short	(.L_15 - .L_14)
.L_14:
        /*003c*/ 	.word	0x00000000
        /*0040*/ 	.short	0x0001
        /*0042*/ 	.short	0x0008
        /*0044*/ 	.byte	0x00, 0xf0, 0x11, 0x00


	//----- nvinfo : EIATTR_KPARAM_INFO
	.align		4
.L_15:
        /*0048*/ 	.byte	0x04, 0x17
        /*004a*/ 	.short	(.L_17 - .L_16)
.L_16:
        /*004c*/ 	.word	0x00000000
        /*0050*/ 	.short	0x0000
        /*0052*/ 	.short	0x0000
        /*0054*/ 	.byte	0x00, 0xf5, 0x21, 0x00


	//----- nvinfo : EIATTR_SPARSE_MMA_MASK
	.align		4
.L_17:
        /*0058*/ 	.byte	0x03, 0x50
        /*005a*/ 	.short	0x0000


	//----- nvinfo : EIATTR_MAXREG_COUNT
	.align		4
        /*005c*/ 	.byte	0x03, 0x1b
        /*005e*/ 	.short	0x00ff


	//----- nvinfo : EIATTR_MERCURY_ISA_VERSION
	.align		4
        /*0060*/ 	.byte	0x03, 0x5f
        /*0062*/ 	.short	0x0101


	//----- nvinfo : EIATTR_VRC_CTA_INIT_COUNT
	.align		4
        /*0064*/ 	.byte	0x02, 0x4a
	.zero		1
	.zero		1


	//----- nvinfo : EIATTR_EXIT_INSTR_OFFSETS
	.align		4
        /*0068*/ 	.byte	0x04, 0x1c
        /*006a*/ 	.short	(.L_19 - .L_18)


	//   ....[0]....
.L_18:
        /*006c*/ 	.word	0x00000070


	//   ....[1]....
        /*0070*/ 	.word	0x00000c50


	//----- nvinfo : EIATTR_CBANK_PARAM_SIZE
	.align		4
.L_19:
        /*0074*/ 	.byte	0x03, 0x19
        /*0076*/ 	.short	0x0020


	//----- nvinfo : EIATTR_PARAM_CBANK
	.align		4
        /*0078*/ 	.byte	0x04, 0x0a
        /*007a*/ 	.short	(.L_21 - .L_20)
	.align		4
.L_20:
        /*007c*/ 	.word	index@(.nv.constant0.calcDistance)
        /*0080*/ 	.short	0x0380
        /*0082*/ 	.short	0x0020


	//----- nvinfo : EIATTR_SW_WAR
	.align		4
.L_21:
        /*0084*/ 	.byte	0x04, 0x36
        /*0086*/ 	.short	(.L_23 - .L_22)
.L_22:
        /*0088*/ 	.word	0x00000008
.L_23:


//--------------------- .nv.callgraph             --------------------------
	.section	.nv.callgraph,"",@"SHT_CUDA_CALLGRAPH"
	.align	4
	.sectionentsize	8
	.align		4
        /*0000*/ 	.word	0x00000000
	.align		4
        /*0004*/ 	.word	0xffffffff
	.align		4
        /*0008*/ 	.word	0x00000000
	.align		4
        /*000c*/ 	.word	0xfffffffe
	.align		4
        /*0010*/ 	.word	0x00000000
	.align		4
        /*0014*/ 	.word	0xfffffffd
	.align		4
        /*0018*/ 	.word	0x00000000
	.align		4
        /*001c*/ 	.word	0xfffffffc


//--------------------- .text.calcDistance        --------------------------
	.section	.text.calcDistance,"ax",@progbits
	.align	128
        .global         calcDistance
        .type           calcDistance,@function
        .size           calcDistance,(.L_x_7 - calcDistance)
        .other          calcDistance,@"STO_CUDA_ENTRY STV_DEFAULT"
calcDistance:
.text.calcDistance:
[----:B------:R-:W-:Y:S01]  /*0000*/  LDC R1, c[0x0][0x37c] ;  /* 0x0000df00ff017b82 */ /* 0x000fe20000000800 */
[----:B------:R-:W0:Y:S07]  /*0010*/  S2R R0, SR_TID.X ;  /* 0x0000000000007919 */ /* 0x000e2e0000002100 */
[----:B------:R-:W0:Y:S01]  /*0020*/  S2UR UR4, SR_CTAID.X ;  /* 0x00000000000479c3 */ /* 0x000e220000002500 */
[----:B------:R-:W1:Y:S07]  /*0030*/  LDCU UR10, c[0x0][0x38c] ;  /* 0x00007180ff0a77ac */ /* 0x000e6e0008000800 */
[----:B------:R-:W0:Y:S02]  /*0040*/  LDC R3, c[0x0][0x360] ;  /* 0x0000d800ff037b82 */ /* 0x000e240000000800 */
[----:B0-----:R-:W-:-:S05]  /*0050*/  IMAD R0, R3, UR4, R0 ;  /* 0x0000000403007c24 */ /* 0x001fca000f8e0200 */
[----:B-1----:R-:W-:-:S13]  /*0060*/  ISETP.GE.AND P0, PT, R0, UR10, PT ;  /* 0x0000000a00007c0c */ /* 0x002fda000bf06270 */
[----:B------:R-:W-:Y:S05]  /*0070*/  @P0 EXIT ;  /* 0x000000000000094d */ /* 0x000fea0003800000 */
[----:B------:R-:W0:Y:S01]  /*0080*/  LDCU UR4, c[0x0][0x388] ;  /* 0x00007100ff0477ac */ /* 0x000e220008000800 */
[----:B------:R-:W1:Y:S01]  /*0090*/  S2R R11, SR_CTAID.Y ;  /* 0x00000000000b7919 */ /* 0x000e620000002600 */
[----:B------:R-:W-:Y:S01]  /*00a0*/  HFMA2 R16, -RZ, RZ, 0, 0 ;  /* 0x00000000ff107431 */ /* 0x000fe200000001ff */
[----:B------:R-:W2:Y:S01]  /*00b0*/  LDCU.64 UR8, c[0x0][0x358] ;  /* 0x00006b00ff0877ac */ /* 0x000ea20008000a00 */
[----:B0-----:R-:W-:-:S09]  /*00c0*/  UISETP.GE.AND UP0, UPT, UR4, 0x1, UPT ;  /* 0x000000010400788c */ /* 0x001fd2000bf06270 */
[----:B--2---:R-:W-:Y:S05]  /*00d0*/  BRA.U !UP0, `(.L_x_0) ;  /* 0x0000000908c47547 */ /* 0x004fea000b800000 */
[----:B------:R-:W0:Y:S08]  /*00e0*/  LDC.64 R4, c[0x0][0x380] ;  /* 0x0000e000ff047b82 */ /* 0x000e300000000a00 */
[----:B------:R-:W1:Y:S01]  /*00f0*/  LDC.64 R6, c[0x0][0x390] ;  /* 0x0000e400ff067b82 */ /* 0x000e620000000a00 */
[----:B0-----:R-:W-:-:S06]  /*0100*/  IMAD.WIDE R4, R0, 0x8, R4 ;  /* 0x0000000800047825 */ /* 0x001fcc00078e0204 */
[----:B------:R-:W5:Y:S01]  /*0110*/  LDG.E.64 R4, desc[UR8][R4.64] ;  /* 0x0000000804047981 */ /* 0x000f62000c1e1b00 */
[----:B-1----:R-:W-:-:S06]  /*0120*/  IMAD.WIDE.U32 R6, R11, 0x8, R6 ;  /* 0x000000080b067825 */ /* 0x002fcc00078e0006 */
[----:B------:R-:W5:Y:S01]  /*0130*/  LDG.E.64 R6, desc[UR8][R6.64] ;  /* 0x0000000806067981 */ /* 0x000f62000c1e1b00 */
[----:B------:R-:W-:Y:S01]  /*0140*/  UISETP.GE.U32.AND UP1, UPT, UR4, 0x10, UPT ;  /* 0x000000100400788c */ /* 0x000fe2000bf26070 */
[----:B------:R-:W-:Y:S01]  /*0150*/  MOV R13, RZ ;  /* 0x000000ff000d7202 */ /* 0x000fe20000000f00 */
[----:B------:R-:W-:Y:S01]  /*0160*/  ULOP3.LUT UR5, UR4, 0xf, URZ, 0xc0, !UPT ;  /* 0x0000000f04057892 */ /* 0x000fe2000f8ec0ff */
[----:B------:R-:W-:-:S03]  /*0170*/  MOV R16, RZ ;  /* 0x000000ff00107202 */ /* 0x000fc60000000f00 */
[----:B------:R-:W-:-:S03]  /*0180*/  UISETP.NE.AND UP0, UPT, UR5, URZ, UPT ;  /* 0x000000ff0500728c */ /* 0x000fc6000bf05270 */
[----:B------:R-:W-:Y:S08]  /*0190*/  BRA.U !UP1, `(.L_x_1) ;  /* 0x00000005093c7547 */ /* 0x000ff0000b800000 */
[----:B------:R-:W-:Y:S01]  /*01a0*/  ULOP3.LUT UR6, UR4, 0x7ffffff0, URZ, 0xc0, !UPT ;  /* 0x7ffffff004067892 */ /* 0x000fe2000f8ec0ff */
[----:B-----5:R-:W-:Y:S02]  /*01b0*/  IADD3 R8, P1, PT, R6, 0x20, RZ ;  /* 0x0000002006087810 */ /* 0x020fe40007f3e0ff */
[----:B------:R-:W-:Y:S01]  /*01c0*/  IADD3 R2, P0, PT, R4, 0x20, RZ ;  /* 0x0000002004027810 */ /* 0x000fe20007f1e0ff */
[----:B------:R-:W-:Y:S01]  /*01d0*/  UIADD3 UR7, UPT, UPT, -UR6, URZ, URZ ;  /* 0x000000ff06077290 */ /* 0x000fe2000fffe1ff */
[----:B------:R-:W-:Y:S01]  /*01e0*/  MOV R16, RZ ;  /* 0x000000ff00107202 */ /* 0x000fe20000000f00 */
[----:B------:R-:W-:Y:S01]  /*01f0*/  IMAD.X R9, RZ, RZ, R7, P1 ;  /* 0x000000ffff097224 */ /* 0x000fe200008e0607 */
[----:B------:R-:W-:Y:S02]  /*0200*/  IADD3.X R3, PT, PT, RZ, R5, RZ, P0, !PT ;  /* 0x00000005ff037210 */ /* 0x000fe400007fe4ff */
[----:B------:R-:W-:-:S07]  /*0210*/  MOV R13, UR6 ;  /* 0x00000006000d7c02 */ /* 0x000fce0008000f00 */
.L_x_2:
[----:B------:R-:W2:Y:S04]  /*0220*/  LDG.E R10, desc[UR8][R2.64+-0x20] ;  /* 0xffffe008020a7981 */ /* 0x000ea8000c1e1900 */
[----:B------:R-:W2:Y:S04]  /*0230*/  LDG.E R15, desc[UR8][R8.64+-0x20] ;  /* 0xffffe008080f7981 */ /* 0x000ea8000c1e1900 */
[----:B------:R-:W3:Y:S04]  /*0240*/  LDG.E R24, desc[UR8][R2.64+-0x1c] ;  /* 0xffffe40802187981 */ /* 0x000ee8000c1e1900 */
[----:B------:R-:W3:Y:S04]  /*0250*/  LDG.E R29, desc[UR8][R8.64+-0x1c] ;  /* 0xffffe408081d7981 */ /* 0x000ee8000c1e1900 */
[----:B------:R-:W4:Y:S04]  /*0260*/  LDG.E R18, desc[UR8][R2.64+-0x18] ;  /* 0xffffe80802127981 */ /* 0x000f28000c1e1900 */
[----:B------:R-:W4:Y:S04]  /*0270*/  LDG.E R21, desc[UR8][R8.64+-0x18] ;  /* 0xffffe80808157981 */ /* 0x000f28000c1e1900 */
[----:B------:R-:W5:Y:S04]  /*0280*/  LDG.E R22, desc[UR8][R2.64+-0x14] ;  /* 0xffffec0802167981 */ /* 0x000f68000c1e1900 */
[----:B------:R-:W5:Y:S04]  /*0290*/  LDG.E R23, desc[UR8][R8.64+-0x14] ;  /* 0xffffec0808177981 */ /* 0x000f68000c1e1900 */
[----:B------:R-:W5:Y:S04]  /*02a0*/  LDG.E R20, desc[UR8][R2.64+-0x10] ;  /* 0xfffff00802147981 */ /* 0x000f68000c1e1900 */
[----:B------:R-:W5:Y:S04]  /*02b0*/  LDG.E R25, desc[UR8][R8.64+-0x10] ;  /* 0xfffff00808197981 */ /* 0x000f68000c1e1900 */
[----:B------:R-:W5:Y:S04]  /*02c0*/  LDG.E R14, desc[UR8][R2.64+-0xc] ;  /* 0xfffff408020e7981 */ /* 0x000f68000c1e1900 */
[----:B------:R-:W5:Y:S04]  /*02d0*/  LDG.E R19, desc[UR8][R8.64+-0xc] ;  /* 0xfffff40808137981 */ /* 0x000f68000c1e1900 */
[----:B------:R-:W5:Y:S04]  /*02e0*/  LDG.E R12, desc[UR8][R2.64+-0x8] ;  /* 0xfffff808020c7981 */ /* 0x000f68000c1e1900 */
[----:B------:R-:W5:Y:S01]  /*02f0*/  LDG.E R17, desc[UR8][R8.64+-0x8] ;  /* 0xfffff80808117981 */ /* 0x000f62000c1e1900 */
[----:B--2---:R-:W-:-:S03]  /*0300*/  IADD3 R27, PT, PT, R10, -R15, RZ ;  /* 0x8000000f0a1b7210 */ /* 0x004fc60007ffe0ff */
[----:B------:R-:W2:Y:S04]  /*0310*/  LDG.E R10, desc[UR8][R2.64+-0x4] ;  /* 0xfffffc08020a7981 */ /* 0x000ea8000c1e1900 */
[----:B------:R-:W2:Y:S01]  /*0320*/  LDG.E R15, desc[UR8][R8.64+-0x4] ;  /* 0xfffffc08080f7981 */ /* 0x000ea2000c1e1900 */
[----:B---3--:R-:W-:Y:S01]  /*0330*/  IADD3 R29, PT, PT, R24, -R29, RZ ;  /* 0x8000001d181d7210 */ /* 0x008fe20007ffe0ff */
[----:B------:R-:W-:Y:S02]  /*0340*/  IMAD R24, R27, R27, R16 ;  /* 0x0000001b1b187224 */ /* 0x000fe400078e0210 */
[----:B------:R-:W3:Y:S01]  /*0350*/  LDG.E R16, desc[UR8][R2.64] ;  /* 0x0000000802107981 */ /* 0x000ee2000c1e1900 */
[----:B----4-:R-:W-:-:S03]  /*0360*/  IADD3 R27, PT, PT, R18, -R21, RZ ;  /* 0x80000015121b7210 */ /* 0x010fc60007ffe0ff */
[----:B------:R-:W3:Y:S01]  /*0370*/  LDG.E R21, desc[UR8][R8.64] ;  /* 0x0000000808157981 */ /* 0x000ee2000c1e1900 */
[----:B------:R-:W-:-:S03]  /*0380*/  IMAD R24, R29, R29, R24 ;  /* 0x0000001d1d187224 */ /* 0x000fc600078e0218 */
[----:B------:R-:W4:Y:S01]  /*0390*/  LDG.E R18, desc[UR8][R2.64+0x4] ;  /* 0x0000040802127981 */ /* 0x000f22000c1e1900 */
[----:B-----5:R-:W-:-:S03]  /*03a0*/  IMAD.IADD R29, R22, 0x1, -R23 ;  /* 0x00000001161d7824 */ /* 0x020fc600078e0a17 */
[----:B------:R-:W4:Y:S01]  /*03b0*/  LDG.E R23, desc[UR8][R8.64+0x4] ;  /* 0x0000040808177981 */ /* 0x000f22000c1e1900 */
[----:B------:R-:W-:-:S03]  /*03c0*/  IMAD R24, R27, R27, R24 ;  /* 0x0000001b1b187224 */ /* 0x000fc600078e0218 */
[----:B------:R-:W5:Y:S01]  /*03d0*/  LDG.E R22, desc[UR8][R8.64+0x18] ;  /* 0x0000180808167981 */ /* 0x000f62000c1e1900 */
[----:B------:R-:W-:-:S03]  /*03e0*/  IADD3 R27, PT, PT, R20, -R25, RZ ;  /* 0x80000019141b7210 */ /* 0x000fc60007ffe0ff */
[----:B------:R-:W5:Y:S01]  /*03f0*/  LDG.E R25, desc[UR8][R2.64+0x8] ;  /* 0x0000080802197981 */ /* 0x000f62000c1e1900 */
        /* <DEDUP_REMOVED lines=10> */
[----:B------:R-:W-:-:S03]  /*04a0*/  IMAD R24, R27, R27, R24 ;  /* 0x0000001b1b187224 */ /* 0x000fc600078e0218 */
[----:B------:R-:W5:Y:S01]  /*04b0*/  LDG.E R27, desc[UR8][R2.64+0x18] ;  /* 0x00001808021b7981 */ /* 0x000f62000c1e1900 */
[----:B--2---:R-:W-:-:S03]  /*04c0*/  IADD3 R29, PT, PT, R10, -R15, RZ ;  /* 0x8000000f0a1d7210 */ /* 0x004fc60007ffe0ff */
[----:B------:R-:W2:Y:S04]  /*04d0*/  LDG.E R10, desc[UR8][R2.64+0x14] ;  /* 0x00001408020a7981 */ /* 0x000ea8000c1e1900 */
[----:B------:R-:W2:Y:S01]  /*04e0*/  LDG.E R15, desc[UR8][R8.64+0x14] ;  /* 0x00001408080f7981 */ /* 0x000ea2000c1e1900 */
[----:B------:R-:W-:Y:S02]  /*04f0*/  IMAD R24, R29, R29, R24 ;  /* 0x0000001d1d187224 */ /* 0x000fe400078e0218 */
[----:B---3--:R-:W-:Y:S02]  /*0500*/  IMAD.IADD R29, R16, 0x1, -R21 ;  /* 0x00000001101d7824 */ /* 0x008fe400078e0a15 */
[----:B------:R0:W3:Y:S04]  /*0510*/  LDG.E R16, desc[UR8][R2.64+0x1c] ;  /* 0x00001c0802107981 */ /* 0x0000e8000c1e1900 */
[----:B------:R1:W3:Y:S01]  /*0520*/  LDG.E R21, desc[UR8][R8.64+0x1c] ;  /* 0x00001c0808157981 */ /* 0x0002e2000c1e1900 */
[----:B------:R-:W-:Y:S01]  /*0530*/  IMAD R24, R29, R29, R24 ;  /* 0x0000001d1d187224 */ /* 0x000fe200078e0218 */
[----:B----4-:R-:W-:-:S05]  /*0540*/  IADD3 R23, PT, PT, R18, -R23, RZ ;  /* 0x8000001712177210 */ /* 0x010fca0007ffe0ff */
[----:B------:R-:W-:Y:S01]  /*0550*/  IMAD R24, R23, R23, R24 ;  /* 0x0000001717187224 */ /* 0x000fe200078e0218 */
[----:B-----5:R-:W-:-:S05]  /*0560*/  IADD3 R25, PT, PT, R25, -R20, RZ ;  /* 0x8000001419197210 */ /* 0x020fca0007ffe0ff */
[----:B------:R-:W-:Y:S01]  /*0570*/  IMAD R24, R25, R25, R24 ;  /* 0x0000001919187224 */ /* 0x000fe200078e0218 */
[----:B------:R-:W-:Y:S01]  /*0580*/  IADD3 R19, PT, PT, R19, -R14, RZ ;  /* 0x8000000e13137210 */ /* 0x000fe20007ffe0ff */
[----:B------:R-:W-:-:S04]  /*0590*/  UIADD3 UR7, UPT, UPT, UR7, 0x10, URZ ;  /* 0x0000001007077890 */ /* 0x000fc8000fffe0ff */
[----:B------:R-:W-:Y:S01]  /*05a0*/  IMAD R24, R19, R19, R24 ;  /* 0x0000001313187224 */ /* 0x000fe200078e0218 */
[----:B------:R-:W-:Y:S01]  /*05b0*/  IADD3 R17, PT, PT, R17, -R12, RZ ;  /* 0x8000000c11117210 */ /* 0x000fe20007ffe0ff */
[----:B------:R-:W-:-:S04]  /*05c0*/  UISETP.NE.AND UP1, UPT, UR7, URZ, UPT ;  /* 0x000000ff0700728c */ /* 0x000fc8000bf25270 */
[----:B------:R-:W-:Y:S01]  /*05d0*/  IMAD R24, R17, R17, R24 ;  /* 0x0000001111187224 */ /* 0x000fe200078e0218 */
[----:B------:R-:W-:Y:S02]  /*05e0*/  IADD3 R27, PT, PT, R27, -R22, RZ ;  /* 0x800000161b1b7210 */ /* 0x000fe40007ffe0ff */
[----:B0-----:R-:W-:Y:S02]  /*05f0*/  IADD3 R2, P0, PT, R2, 0x40, RZ ;  /* 0x0000004002027810 */ /* 0x001fe40007f1e0ff */
[----:B-1----:R-:W-:Y:S02]  /*0600*/  IADD3 R8, P1, PT, R8, 0x40, RZ ;  /* 0x0000004008087810 */ /* 0x002fe40007f3e0ff */
[----:B------:R-:W-:Y:S02]  /*0610*/  IADD3.X R3, PT, PT, RZ, R3, RZ, P0, !PT ;  /* 0x00000003ff037210 */ /* 0x000fe400007fe4ff */
[----:B------:R-:W-:Y:S01]  /*0620*/  IADD3.X R9, PT, PT, RZ, R9, RZ, P1, !PT ;  /* 0x00000009ff097210 */ /* 0x000fe20000ffe4ff */
[----:B--2---:R-:W-:-:S04]  /*0630*/  IMAD.IADD R15, R10, 0x1, -R15 ;  /* 0x000000010a0f7824 */ /* 0x004fc800078e0a0f */
[----:B------:R-:W-:-:S04]  /*0640*/  IMAD R24, R15, R15, R24 ;  /* 0x0000000f0f187224 */ /* 0x000fc800078e0218 */
[----:B------:R-:W-:Y:S01]  /*0650*/  IMAD R24, R27, R27, R24 ;  /* 0x0000001b1b187224 */ /* 0x000fe200078e0218 */
[----:B---3--:R-:W-:-:S05]  /*0660*/  IADD3 R21, PT, PT, R16, -R21, RZ ;  /* 0x8000001510157210 */ /* 0x008fca0007ffe0ff */
[----:B------:R-:W-:Y:S01]  /*0670*/  IMAD R16, R21, R21, R24 ;  /* 0x0000001515107224 */ /* 0x000fe200078e0218 */
[----:B------:R-:W-:Y:S06]  /*0680*/  BRA.U UP1, `(.L_x_2) ;  /* 0xfffffff901e47547 */ /* 0x000fec000b83ffff */
.L_x_1:
[----:B------:R-:W-:Y:S05]  /*0690*/  BRA.U !UP0, `(.L_x_0) ;  /* 0x0000000508547547 */ /* 0x000fea000b800000 */
[----:B------:R-:W-:Y:S02]  /*06a0*/  UISETP.GE.U32.AND UP0, UPT, UR5, 0x8, UPT ;  /* 0x000000080500788c */ /* 0x000fe4000bf06070 */
[----:B------:R-:W-:-:S04]  /*06b0*/  ULOP3.LUT UR6, UR4, 0x7, URZ, 0xc0, !UPT ;  /* 0x0000000704067892 */ /* 0x000fc8000f8ec0ff */
[----:B------:R-:W-:-:S03]  /*06c0*/  UISETP.NE.AND UP1, UPT, UR6, URZ, UPT ;  /* 0x000000ff0600728c */ /* 0x000fc6000bf25270 */
[----:B------:R-:W-:Y:S08]  /*06d0*/  BRA.U !UP0, `(.L_x_3) ;  /* 0x00000001088c7547 */ /* 0x000ff0000b800000 */
[----:B-----5:R-:W-:-:S04]  /*06e0*/  IMAD.WIDE.U32 R8, R13, 0x4, R4 ;  /* 0x000000040d087825 */ /* 0x020fc800078e0004 */
[C---:B------:R-:W-:Y:S01]  /*06f0*/  IMAD.WIDE.U32 R2, R13.reuse, 0x4, R6 ;  /* 0x000000040d027825 */ /* 0x040fe200078e0006 */
[----:B------:R-:W2:Y:S04]  /*0700*/  LDG.E R24, desc[UR8][R8.64] ;  /* 0x0000000808187981 */ /* 0x000ea8000c1e1900 */
[----:B------:R-:W2:Y:S04]  /*0710*/  LDG.E R27, desc[UR8][R2.64] ;  /* 0x00000008021b7981 */ /* 0x000ea8000c1e1900 */
[----:B------:R-:W3:Y:S04]  /*0720*/  LDG.E R26, desc[UR8][R8.64+0x4] ;  /* 0x00000408081a7981 */ /* 0x000ee8000c1e1900 */
[----:B------:R-:W3:Y:S04]  /*0730*/  LDG.E R29, desc[UR8][R2.64+0x4] ;  /* 0x00000408021d7981 */ /* 0x000ee8000c1e1900 */
[----:B------:R-:W4:Y:S04]  /*0740*/  LDG.E R10, desc[UR8][R8.64+0x8] ;  /* 0x00000808080a7981 */ /* 0x000f28000c1e1900 */
        /* <DEDUP_REMOVED lines=10> */
[----:B------:R-:W4:Y:S01]  /*07f0*/  LDG.E R25, desc[UR8][R2.64+0x1c] ;  /* 0x00001c0802197981 */ /* 0x000f22000c1e1900 */
[----:B------:R-:W-:-:S02]  /*0800*/  IADD3 R13, PT, PT, R13, 0x8, RZ ;  /* 0x000000080d0d7810 */ /* 0x000fc40007ffe0ff */
[----:B--2---:R-:W-:-:S05]  /*0810*/  IADD3 R27, PT, PT, R24, -R27, RZ ;  /* 0x8000001b181b7210 */ /* 0x004fca0007ffe0ff */
[----:B------:R-:W-:Y:S02]  /*0820*/  IMAD R16, R27, R27, R16 ;  /* 0x0000001b1b107224 */ /* 0x000fe400078e0210 */
[----:B---3--:R-:W-:-:S04]  /*0830*/  IMAD.IADD R29, R26, 0x1, -R29 ;  /* 0x000000011a1d7824 */ /* 0x008fc800078e0a1d */
[----:B------:R-:W-:Y:S01]  /*0840*/  IMAD R16, R29, R29, R16 ;  /* 0x0000001d1d107224 */ /* 0x000fe200078e0210 */
[----:B----4-:R-:W-:-:S05]  /*0850*/  IADD3 R15, PT, PT, R10, -R15, RZ ;  /* 0x8000000f0a0f7210 */ /* 0x010fca0007ffe0ff */
[----:B------:R-:W-:Y:S01]  /*0860*/  IMAD R16, R15, R15, R16 ;  /* 0x0000000f0f107224 */ /* 0x000fe200078e0210 */
[----:B------:R-:W-:-:S05]  /*0870*/  IADD3 R17, PT, PT, R12, -R17, RZ ;  /* 0x800000110c117210 */ /* 0x000fca0007ffe0ff */
[----:B------:R-:W-:Y:S01]  /*0880*/  IMAD R16, R17, R17, R16 ;  /* 0x0000001111107224 */ /* 0x000fe200078e0210 */
[----:B------:R-:W-:-:S05]  /*0890*/  IADD3 R19, PT, PT, R14, -R19, RZ ;  /* 0x800000130e137210 */ /* 0x000fca0007ffe0ff */
[----:B------:R-:W-:Y:S01]  /*08a0*/  IMAD R16, R19, R19, R16 ;  /* 0x0000001313107224 */ /* 0x000fe200078e0210 */
[----:B------:R-:W-:-:S05]  /*08b0*/  IADD3 R21, PT, PT, R18, -R21, RZ ;  /* 0x8000001512157210 */ /* 0x000fca0007ffe0ff */
[----:B------:R-:W-:Y:S01]  /*08c0*/  IMAD R16, R21, R21, R16 ;  /* 0x0000001515107224 */ /* 0x000fe200078e0210 */
[----:B------:R-:W-:-:S05]  /*08d0*/  IADD3 R23, PT, PT, R20, -R23, RZ ;  /* 0x8000001714177210 */ /* 0x000fca0007ffe0ff */
[----:B------:R-:W-:Y:S02]  /*08e0*/  IMAD R16, R23, R23, R16 ;  /* 0x0000001717107224 */ /* 0x000fe400078e0210 */
[----:B------:R-:W-:-:S04]  /*08f0*/  IMAD.IADD R25, R22, 0x1, -R25 ;  /* 0x0000000116197824 */ /* 0x000fc800078e0a19 */
[----:B------:R-:W-:-:S07]  /*0900*/  IMAD R16, R25, R25, R16 ;  /* 0x0000001919107224 */ /* 0x000fce00078e0210 */
.L_x_3:
        /* <DEDUP_REMOVED lines=14> */
[----:B------:R-:W4:Y:S01]  /*09f0*/  LDG.E R21, desc[UR8][R2.64+0xc] ;  /* 0x00000c0802157981 */ /* 0x000f22000c1e1900 */
[----:B------:R-:W-:Y:S01]  /*0a00*/  VIADD R13, R13, 0x4 ;  /* 0x000000040d0d7836 */ /* 0x000fe20000000000 */
[----:B--2---:R-:W-:-:S05]  /*0a10*/  IADD3 R15, PT, PT, R10, -R15, RZ ;  /* 0x8000000f0a0f7210 */ /* 0x004fca0007ffe0ff */
[----:B------:R-:W-:Y:S01]  /*0a20*/  IMAD R15, R15, R15, R16 ;  /* 0x0000000f0f0f7224 */ /* 0x000fe200078e0210 */
[----:B---3--:R-:W-:-:S05]  /*0a30*/  IADD3 R12, PT, PT, R12, -R17, RZ ;  /* 0x800000110c0c7210 */ /* 0x008fca0007ffe0ff */
[----:B------:R-:W-:Y:S01]  /*0a40*/  IMAD R15, R12, R12, R15 ;  /* 0x0000000c0c0f7224 */ /* 0x000fe200078e020f */
[----:B----4-:R-:W-:-:S05]  /*0a50*/  IADD3 R14, PT, PT, R14, -R19, RZ ;  /* 0x800000130e0e7210 */ /* 0x010fca0007ffe0ff */
[----:B------:R-:W-:Y:S01]  /*0a60*/  IMAD R15, R14, R14, R15 ;  /* 0x0000000e0e0f7224 */ /* 0x000fe200078e020f */
[----:B------:R-:W-:-:S05]  /*0a70*/  IADD3 R18, PT, PT, R18, -R21, RZ ;  /* 0x8000001512127210 */ /* 0x000fca0007ffe0ff */
[----:B------:R-:W-:-:S07]  /*0a80*/  IMAD R16, R18, R18, R15 ;  /* 0x0000001212107224 */ /* 0x000fce00078e020f */
.L_x_4:
[----:B------:R-:W-:Y:S05]  /*0a90*/  BRA.U !UP1, `(.L_x_0) ;  /* 0x0000000109547547 */ /* 0x000fea000b800000 */
[----:B-----5:R-:W-:Y:S01]  /*0aa0*/  IMAD.WIDE.U32 R6, R13, 0x4, R6 ;  /* 0x000000040d067825 */ /* 0x020fe200078e0006 */
[----:B------:R-:W-:-:S03]  /*0ab0*/  UIADD3 UR4, UPT, UPT, -UR4, URZ, URZ ;  /* 0x000000ff04047290 */ /* 0x000fc6000fffe1ff */
[----:B------:R-:W-:Y:S01]  /*0ac0*/  IMAD.WIDE.U32 R4, R13, 0x4, R4 ;  /* 0x000000040d047825 */ /* 0x000fe200078e0004 */
[----:B------:R-:W-:Y:S02]  /*0ad0*/  MOV R8, R6 ;  /* 0x0000000600087202 */ /* 0x000fe40000000f00 */
[----:B------:R-:W-:Y:S02]  /*0ae0*/  MOV R9, R7 ;  /* 0x0000000700097202 */ /* 0x000fe40000000f00 */
[----:B------:R-:W-:Y:S02]  /*0af0*/  MOV R6, R4 ;  /* 0x0000000400067202 */ /* 0x000fe40000000f00 */
[----:B------:R-:W-:-:S07]  /*0b00*/  MOV R3, R5 ;  /* 0x0000000500037202 */ /* 0x000fce0000000f00 */
.L_x_5:
[----:B------:R-:W-:Y:S01]  /*0b10*/  MOV R2, R6 ;  /* 0x0000000600027202 */ /* 0x000fe20000000f00 */
[----:B------:R-:W-:Y:S01]  /*0b20*/  IMAD.MOV.U32 R4, RZ, RZ, R8 ;  /* 0x000000ffff047224 */ /* 0x000fe200078e0008 */
[----:B------:R-:W-:-:S04]  /*0b30*/  MOV R5, R9 ;  /* 0x0000000900057202 */ /* 0x000fc80000000f00 */
[----:B------:R0:W2:Y:S04]  /*0b40*/  LDG.E R2, desc[UR8][R2.64] ;  /* 0x0000000802027981 */ /* 0x0000a8000c1e1900 */
[----:B------:R-:W2:Y:S01]  /*0b50*/  LDG.E R5, desc[UR8][R4.64] ;  /* 0x0000000804057981 */ /* 0x000ea2000c1e1900 */
[----:B------:R-:W-:Y:S01]  /*0b60*/  UIADD3 UR4, UPT, UPT, UR4, 0x1, URZ ;  /* 0x0000000104047890 */ /* 0x000fe2000fffe0ff */
[----:B------:R-:W-:Y:S02]  /*0b70*/  IADD3 R8, P0, PT, R8, 0x4, RZ ;  /* 0x0000000408087810 */ /* 0x000fe40007f1e0ff */
[----:B------:R-:W-:Y:S01]  /*0b80*/  IADD3 R6, P1, PT, R6, 0x4, RZ ;  /* 0x0000000406067810 */ /* 0x000fe20007f3e0ff */
[----:B------:R-:W-:Y:S01]  /*0b90*/  UISETP.NE.AND UP0, UPT, UR4, URZ, UPT ;  /* 0x000000ff0400728c */ /* 0x000fe2000bf05270 */
[----:B------:R-:W-:-:S02]  /*0ba0*/  IADD3.X R9, PT, PT, RZ, R9, RZ, P0, !PT ;  /* 0x00000009ff097210 */ /* 0x000fc400007fe4ff */
[----:B0-----:R-:W-:Y:S02]  /*0bb0*/  IADD3.X R3, PT, PT, RZ, R3, RZ, P1, !PT ;  /* 0x00000003ff037210 */ /* 0x001fe40000ffe4ff */
[----:B--2---:R-:W-:-:S05]  /*0bc0*/  IADD3 R7, PT, PT, R2, -R5, RZ ;  /* 0x8000000502077210 */ /* 0x004fca0007ffe0ff */
[----:B------:R-:W-:Y:S01]  /*0bd0*/  IMAD R16, R7, R7, R16 ;  /* 0x0000000707107224 */ /* 0x000fe200078e0210 */
[----:B------:R-:W-:Y:S06]  /*0be0*/  BRA.U UP0, `(.L_x_5) ;  /* 0xfffffffd00c87547 */ /* 0x000fec000b83ffff */
.L_x_0:
[----:B------:R-:W0:Y:S01]  /*0bf0*/  LDC.64 R2, c[0x0][0x398] ;  /* 0x0000e600ff027b82 */ /* 0x000e220000000a00 */
[----:B-1----:R-:W-:-:S05]  /*0c00*/  IMAD R11, R11, UR10, R0 ;  /* 0x0000000a0b0b7c24 */ /* 0x002fca000f8e0200 */
[----:B------:R-:W-:-:S05]  /*0c10*/  SHF.L.U32 R11, R11, 0x1, RZ ;  /* 0x000000010b0b7819 */ /* 0x000fca00000006ff */
[----:B0-----:R-:W-:-:S05]  /*0c20*/  IMAD.WIDE R2, R11, 0x4, R2 ;  /* 0x000000040b027825 */ /* 0x001fca00078e0202 */
[----:B------:R-:W-:Y:S04]  /*0c30*/  STG.E desc[UR8][R2.64], R16 ;  /* 0x0000001002007986 */ /* 0x000fe8000c101908 */
[----:B------:R-:W-:Y:S01]  /*0c40*/  STG.E desc[UR8][R2.64+0x4], R0 ;  /* 0x0000040002007986 */ /* 0x000fe2000c101908 */
[----:B------:R-:W-:Y:S05]  /*0c50*/  EXIT ;  /* 0x000000000000794d */ /* 0x000fea0003800000 */
.L_x_6:
[----:B------:R-:W-:-:S00]  /*0c60*/  BRA `(.L_x_6) ;  /* 0xfffffffc00fc7947 */ /* 0x000fc0000383ffff */
[----:B------:R-:W-:-:S00]  /*0c70*/  NOP ;  /* 0x0000000000007918 */ /* 0x000fc00000000000 */
        /* <DEDUP_REMOVED lines=8> */
.L_x_7:


//--------------------- .nv.shared.reserved.0     --------------------------
	.section	.nv.shared.reserved.0,"aw",@nobits
	.weak		__nv_reservedSMEM_offset_0_alias
	.size		__nv_reservedSMEM_offset_0_alias, 0, 64
	.other		__nv_reservedSMEM_offset_0_alias,@"STO_CUDA_RESERVED_SHARED STV_DEFAULT"
__nv_reservedSMEM_offset_0_alias:
	.zero		0
	.zero		64


//--------------------- .nv.constant0.calcDistance --------------------------
	.section	.nv.constant0.calcDistance,"a",@progbits
	.sectionflags	@""
	.align	4
.nv.constant0.calcDistance:
	.zero		928


//--------------------- SYMBOLS --------------------------

	.type		.nv.reservedSmem.offset0,@object
	.size		.nv.reservedSmem.offset0,0x4
